//
// Generated by NVIDIA NVVM Compiler
//
// Compiler Build ID: CL-36424714
// Cuda compilation tools, release 13.0, V13.0.88
// Based on NVVM 20.0.0
//

.version 9.0
.target sm_100
.address_size 64

	// .globl	_Z12bsfCOOKernelP5GRAPHPiS1_i

.visible .entry _Z12bsfCOOKernelP5GRAPHPiS1_i(
	.param .u64 .ptr .align 1 _Z12bsfCOOKernelP5GRAPHPiS1_i_param_0,
	.param .u64 .ptr .align 1 _Z12bsfCOOKernelP5GRAPHPiS1_i_param_1,
	.param .u64 .ptr .align 1 _Z12bsfCOOKernelP5GRAPHPiS1_i_param_2,
	.param .u32 _Z12bsfCOOKernelP5GRAPHPiS1_i_param_3
)
{
	.reg .pred 	%p<4>;
	.reg .b32 	%r<13>;
	.reg .b64 	%rd<18>;

	ld.param.u64 	%rd6, [_Z12bsfCOOKernelP5GRAPHPiS1_i_param_0];
	ld.param.u64 	%rd7, [_Z12bsfCOOKernelP5GRAPHPiS1_i_param_1];
	ld.param.u64 	%rd5, [_Z12bsfCOOKernelP5GRAPHPiS1_i_param_2];
	ld.param.u32 	%r2, [_Z12bsfCOOKernelP5GRAPHPiS1_i_param_3];
	cvta.to.global.u64 	%rd1, %rd7;
	cvta.to.global.u64 	%rd2, %rd6;
	mov.u32 	%r3, %ctaid.x;
	mov.u32 	%r4, %ntid.x;
	mov.u32 	%r5, %tid.x;
	mad.lo.s32 	%r1, %r3, %r4, %r5;
	ld.global.u32 	%r6, [%rd2];
	setp.ge.s32 	%p1, %r1, %r6;
	@%p1 bra 	$L__BB0_4;
	ld.global.u64 	%rd8, [%rd2+8];
	cvta.to.global.u64 	%rd9, %rd8;
	mul.wide.s32 	%rd10, %r1, 4;
	add.s64 	%rd11, %rd9, %rd10;
	ld.global.u32 	%r7, [%rd11];
	ld.global.u64 	%rd12, [%rd2+16];
	cvta.to.global.u64 	%rd13, %rd12;
	add.s64 	%rd3, %rd13, %rd10;
	mul.wide.s32 	%rd14, %r7, 4;
	add.s64 	%rd15, %rd1, %rd14;
	ld.global.u32 	%r8, [%rd15];
	add.s32 	%r9, %r2, -1;
	setp.ne.s32 	%p2, %r8, %r9;
	@%p2 bra 	$L__BB0_4;
	ld.global.u32 	%r10, [%rd3];
	mul.wide.s32 	%rd16, %r10, 4;
	add.s64 	%rd4, %rd1, %rd16;
	ld.global.u32 	%r11, [%rd4];
	setp.ne.s32 	%p3, %r11, -1;
	@%p3 bra 	$L__BB0_4;
	st.global.u32 	[%rd4], %r2;
	cvta.to.global.u64 	%rd17, %rd5;
	mov.b32 	%r12, 1;
	st.global.u32 	[%rd17], %r12;
$L__BB0_4:
	ret;

}


// ===== COMPILED SASS (sm_100) =====

	.target	sm_100

	.elftype	@"ET_EXEC"


//--------------------- .note.nv.tkinfo           --------------------------
	.section	.note.nv.tkinfo,"",@"SHT_NOTE"
	.sectionflags	@"SHF_NOTE_NV_TKINFO"
	.tkinfo
        /*0018*/ 	.word	0x00000002
        /*0030*/ 	.string	""
        /*0030*/ 	.string	"ptxas"
        /*0030*/ 	.string	"Cuda compilation tools, release 13.0, V13.0.88"
        /*0030*/ 	.string	"Build cuda_13.0.r13.0/compiler.36424714_0"
        /*0030*/ 	.string	"-arch sm_100 -m 64 "



//--------------------- .note.nv.cuinfo           --------------------------
	.section	.note.nv.cuinfo,"",@"SHT_NOTE"
	.sectionflags	@"SHF_NOTE_NV_CUINFO"
        /*0018*/ 	.short	0x0002
        /*001a*/ 	.short	0x0064
        /*001c*/ 	.short	0x0082
	.zero		2


//--------------------- .nv.info                  --------------------------
	.section	.nv.info,"",@"SHT_CUDA_INFO"
	.align	4


	//----- nvinfo : EIATTR_REGCOUNT
	.align		4
        /*0000*/ 	.byte	0x04, 0x2f
        /*0002*/ 	.short	(.L_1 - .L_0)
	.align		4
.L_0:
        /*0004*/ 	.word	index@(_Z12bsfCOOKernelP5GRAPHPiS1_i)
        /*0008*/ 	.word	0x00000014


	//----- nvinfo : EIATTR_FRAME_SIZE
	.align		4
.L_1:
        /*000c*/ 	.byte	0x04, 0x11
        /*000e*/ 	.short	(.L_3 - .L_2)
	.align		4
.L_2:
        /*0010*/ 	.word	index@(_Z12bsfCOOKernelP5GRAPHPiS1_i)
        /*0014*/ 	.word	0x00000000


	//----- nvinfo : EIATTR_MIN_STACK_SIZE
	.align		4
.L_3:
        /*0018*/ 	.byte	0x04, 0x12
        /*001a*/ 	.short	(.L_5 - .L_4)
	.align		4
.L_4:
        /*001c*/ 	.word	index@(_Z12bsfCOOKernelP5GRAPHPiS1_i)
        /*0020*/ 	.word	0x00000000
.L_5:


//--------------------- .nv.compat                --------------------------
	.section	.nv.compat,"",@"SHT_CUDA_COMPAT_INFO"
	.align	4
        /*0000*/ 	.byte	0x02, 0x09, 0x00, 0x00, 0x02, 0x02, 0x01, 0x00, 0x02, 0x05, 0x05, 0x00, 0x03, 0x07, 0x01, 0x01
        /*0010*/ 	.byte	0x02, 0x03, 0x00, 0x00, 0x02, 0x06, 0x01, 0x00, 0x04, 0x0b, 0x08, 0x00, 0x09, 0x00, 0x00, 0x00
        /*0020*/ 	.byte	0x00, 0x00, 0x00, 0x00


//--------------------- .nv.info._Z12bsfCOOKernelP5GRAPHPiS1_i --------------------------
	.section	.nv.info._Z12bsfCOOKernelP5GRAPHPiS1_i,"",@"SHT_CUDA_INFO"
	.sectionflags	@""
	.align	4


	//----- nvinfo : EIATTR_CUDA_API_VERSION
	.align		4
        /*0000*/ 	.byte	0x04, 0x37
        /*0002*/ 	.short	(.L_7 - .L_6)
.L_6:
        /*0004*/ 	.word	0x00000082


	//----- nvinfo : EIATTR_KPARAM_INFO
	.align		4
.L_7:
        /*0008*/ 	.byte	0x04, 0x17
        /*000a*/ 	.short	(.L_9 - .L_8)
.L_8:
        /*000c*/ 	.word	0x00000000
        /*0010*/ 	.short	0x0003
        /*0012*/ 	.short	0x0018
        /*0014*/ 	.byte	0x00, 0xf0, 0x11, 0x00


	//----- nvinfo : EIATTR_KPARAM_INFO
	.align		4
.L_9:
        /*0018*/ 	.byte	0x04, 0x17
        /*001a*/ 	.short	(.L_11 - .L_10)
.L_10:
        /*001c*/ 	.word	0x00000000
        /*0020*/ 	.short	0x0002
        /*0022*/ 	.short	0x0010
        /*0024*/ 	.byte	0x00, 0xf5, 0x21, 0x00


	//----- nvinfo : EIATTR_KPARAM_INFO
	.align		4
.L_11:
        /*0028*/ 	.byte	0x04, 0x17
        /*002a*/ 	.short	(.L_13 - .L_12)
.L_12:
        /*002c*/ 	.word	0x00000000
        /*0030*/ 	.short	0x0001
        /*0032*/ 	.short	0x0008
        /*0034*/ 	.byte	0x00, 0xf5, 0x21, 0x00


	//----- nvinfo : EIATTR_KPARAM_INFO
	.align		4
.L_13:
        /*0038*/ 	.byte	0x04, 0x17
        /*003a*/ 	.short	(.L_15 - .L_14)
.L_14:
        /*003c*/ 	.word	0x00000000
        /*0040*/ 	.short	0x0000
        /*0042*/ 	.short	0x0000
        /*0044*/ 	.byte	0x00, 0xf5, 0x21, 0x00


	//----- nvinfo : EIATTR_SPARSE_MMA_MASK
	.align		4
.L_15:
        /*0048*/ 	.byte	0x03, 0x50
        /*004a*/ 	.short	0x0000


	//----- nvinfo : EIATTR_MAXREG_COUNT
	.align		4
        /*004c*/ 	.byte	0x03, 0x1b
        /*004e*/ 	.short	0x00ff


	//----- nvinfo : EIATTR_MERCURY_ISA_VERSION
	.align		4
        /*0050*/ 	.byte	0x03, 0x5f
        /*0052*/ 	.short	0x0101


	//----- nvinfo : EIATTR_VRC_CTA_INIT_COUNT
	.align		4
        /*0054*/ 	.byte	0x02, 0x4a
	.zero		1
	.zero		1


	//----- nvinfo : EIATTR_EXIT_INSTR_OFFSETS
	.align		4
        /*0058*/ 	.byte	0x04, 0x1c
        /*005a*/ 	.short	(.L_17 - .L_16)


	//   ....[0]....
.L_16:
        /*005c*/ 	.word	0x00000090


	//   ....[1]....
        /*0060*/ 	.word	0x00000150


	//   ....[2]....
        /*0064*/ 	.word	0x000001a0


	//   ....[3]....
        /*0068*/ 	.word	0x000001f0


	//----- nvinfo : EIATTR_CBANK_PARAM_SIZE
	.align		4
.L_17:
        /*006c*/ 	.byte	0x03, 0x19
        /*006e*/ 	.short	0x001c


	//----- nvinfo : EIATTR_PARAM_CBANK
	.align		4
        /*0070*/ 	.byte	0x04, 0x0a
        /*0072*/ 	.short	(.L_19 - .L_18)
	.align		4
.L_18:
        /*0074*/ 	.word	index@(.nv.constant0._Z12bsfCOOKernelP5GRAPHPiS1_i)
        /*0078*/ 	.short	0x0380
        /*007a*/ 	.short	0x001c


	//----- nvinfo : EIATTR_SW_WAR
	.align		4
.L_19:
        /*007c*/ 	.byte	0x04, 0x36
        /*007e*/ 	.short	(.L_21 - .L_20)
.L_20:
        /*0080*/ 	.word	0x00000008
.L_21:


//--------------------- .nv.callgraph             --------------------------
	.section	.nv.callgraph,"",@"SHT_CUDA_CALLGRAPH"
	.align	4
	.sectionentsize	8
	.align		4
        /*0000*/ 	.word	0x00000000
	.align		4
        /*0004*/ 	.word	0xffffffff
	.align		4
        /*0008*/ 	.word	0x00000000
	.align		4
        /*000c*/ 	.word	0xfffffffe
	.align		4
        /*0010*/ 	.word	0x00000000
	.align		4
        /*0014*/ 	.word	0xfffffffd
	.align		4
        /*0018*/ 	.word	0x00000000
	.align		4
        /*001c*/ 	.word	0xfffffffc


//--------------------- .text._Z12bsfCOOKernelP5GRAPHPiS1_i --------------------------
	.section	.text._Z12bsfCOOKernelP5GRAPHPiS1_i,"ax",@progbits
	.align	128
        .global         _Z12bsfCOOKernelP5GRAPHPiS1_i
        .type           _Z12bsfCOOKernelP5GRAPHPiS1_i,@function
        .size           _Z12bsfCOOKernelP5GRAPHPiS1_i,(.L_x_1 - _Z12bsfCOOKernelP5GRAPHPiS1_i)
        .other          _Z12bsfCOOKernelP5GRAPHPiS1_i,@"STO_CUDA_ENTRY STV_DEFAULT"
_Z12bsfCOOKernelP5GRAPHPiS1_i:
.text._Z12bsfCOOKernelP5GRAPHPiS1_i:
[----:B------:R-:W-:Y:S08]  /*0000*/  LDC R1, c[0x0][0x37c] ;  /* 0x0000df00ff017b82 */ /* 0x000ff00000000800 */
[----:B------:R-:W0:Y:S01]  /*0010*/  LDC.64 R2, c[0x0][0x380] ;  /* 0x0000e000ff027b82 */ /* 0x000e220000000a00 */
[----:B------:R-:W0:Y:S02]  /*0020*/  LDCU.64 UR4, c[0x0][0x358] ;  /* 0x00006b00ff0477ac */ /* 0x000e240008000a00 */
[----:B0-----:R-:W2:Y:S05]  /*0030*/  LDG.E R0, desc[UR4][R2.64] ;  /* 0x0000000402007981 */ /* 0x001eaa000c1e1900 */
[----:B------:R-:W0:Y:S01]  /*0040*/  S2UR UR6, SR_CTAID.X ;  /* 0x00000000000679c3 */ /* 0x000e220000002500 */
[----:B------:R-:W0:Y:S07]  /*0050*/  S2R R4, SR_TID.X ;  /* 0x0000000000047919 */ /* 0x000e2e0000002100 */
[----:B------:R-:W0:Y:S02]  /*0060*/  LDC R13, c[0x0][0x360] ;  /* 0x0000d800ff0d7b82 */ /* 0x000e240000000800 */
[----:B0-----:R-:W-:-:S05]  /*0070*/  IMAD R13, R13, UR6, R4 ;  /* 0x000000060d0d7c24 */ /* 0x001fca000f8e0204 */
[----:B--2---:R-:W-:-:S13]  /*0080*/  ISETP.GE.AND P0, PT, R13, R0, PT ;  /* 0x000000000d00720c */ /* 0x004fda0003f06270 */
[----:B------:R-:W-:Y:S05]  /*0090*/  @P0 EXIT ;  /* 0x000000000000094d */ /* 0x000fea0003800000 */
[----:B------:R-:W2:Y:S01]  /*00a0*/  LDG.E.64 R4, desc[UR4][R2.64+0x8] ;  /* 0x0000080402047981 */ /* 0x000ea2000c1e1b00 */
[----:B------:R-:W0:Y:S03]  /*00b0*/  LDC.64 R10, c[0x0][0x388] ;  /* 0x0000e200ff0a7b82 */ /* 0x000e260000000a00 */
[----:B------:R-:W3:Y:S05]  /*00c0*/  LDG.E.64 R6, desc[UR4][R2.64+0x10] ;  /* 0x0000100402067981 */ /* 0x000eea000c1e1b00 */
[----:B------:R-:W1:Y:S01]  /*00d0*/  LDC R17, c[0x0][0x398] ;  /* 0x0000e600ff117b82 */ /* 0x000e620000000800 */
[----:B--2---:R-:W-:-:S06]  /*00e0*/  IMAD.WIDE R4, R13, 0x4, R4 ;  /* 0x000000040d047825 */ /* 0x004fcc00078e0204 */
[----:B------:R-:W0:Y:S02]  /*00f0*/  LDG.E R5, desc[UR4][R4.64] ;  /* 0x0000000404057981 */ /* 0x000e24000c1e1900 */
[----:B0-----:R-:W-:-:S06]  /*0100*/  IMAD.WIDE R8, R5, 0x4, R10 ;  /* 0x0000000405087825 */ /* 0x001fcc00078e020a */
[----:B------:R-:W2:Y:S01]  /*0110*/  LDG.E R8, desc[UR4][R8.64] ;  /* 0x0000000408087981 */ /* 0x000ea2000c1e1900 */
[----:B-1----:R-:W-:Y:S01]  /*0120*/  IADD3 R15, PT, PT, R17, -0x1, RZ ;  /* 0xffffffff110f7810 */ /* 0x002fe20007ffe0ff */
[----:B---3--:R-:W-:-:S03]  /*0130*/  IMAD.WIDE R6, R13, 0x4, R6 ;  /* 0x000000040d067825 */ /* 0x008fc600078e0206 */
[----:B--2---:R-:W-:-:S13]  /*0140*/  ISETP.NE.AND P0, PT, R8, R15, PT ;  /* 0x0000000f0800720c */ /* 0x004fda0003f05270 */
[----:B------:R-:W-:Y:S05]  /*0150*/  @P0 EXIT ;  /* 0x000000000000094d */ /* 0x000fea0003800000 */
[----:B------:R-:W2:Y:S02]  /*0160*/  LDG.E R3, desc[UR4][R6.64] ;  /* 0x0000000406037981 */ /* 0x000ea4000c1e1900 */
[----:B--2---:R-:W-:-:S05]  /*0170*/  IMAD.WIDE R2, R3, 0x4, R10 ;  /* 0x0000000403027825 */ /* 0x004fca00078e020a */
[----:B------:R-:W2:Y:S02]  /*0180*/  LDG.E R0, desc[UR4][R2.64] ;  /* 0x0000000402007981 */ /* 0x000ea4000c1e1900 */
[----:B--2---:R-:W-:-:S13]  /*0190*/  ISETP.NE.AND P0, PT, R0, -0x1, PT ;  /* 0xffffffff0000780c */ /* 0x004fda0003f05270 */
[----:B------:R-:W-:Y:S05]  /*01a0*/  @P0 EXIT ;  /* 0x000000000000094d */ /* 0x000fea0003800000 */
[----:B------:R-:W0:Y:S01]  /*01b0*/  LDC.64 R4, c[0x0][0x390] ;  /* 0x0000e400ff047b82 */ /* 0x000e220000000a00 */
[----:B------:R-:W-:Y:S01]  /*01c0*/  HFMA2 R7, -RZ, RZ, 0, 5.9604644775390625e-08 ;  /* 0x00000001ff077431 */ /* 0x000fe200000001ff */
[----:B------:R-:W-:Y:S04]  /*01d0*/  STG.E desc[UR4][R2.64], R17 ;  /* 0x0000001102007986 */ /* 0x000fe8000c101904 */
[----:B0-----:R-:W-:Y:S01]  /*01e0*/  STG.E desc[UR4][R4.64], R7 ;  /* 0x0000000704007986 */ /* 0x001fe2000c101904 */
[----:B------:R-:W-:Y:S05]  /*01f0*/  EXIT ;  /* 0x000000000000794d */ /* 0x000fea0003800000 */
.L_x_0:
[----:B------:R-:W-:-:S00]  /*0200*/  BRA `(.L_x_0) ;  /* 0xfffffffc00fc7947 */ /* 0x000fc0000383ffff */
[----:B------:R-:W-:-:S00]  /*0210*/  NOP ;  /* 0x0000000000007918 */ /* 0x000fc00000000000 */
        /* <DEDUP_REMOVED lines=14> */
.L_x_1:


//--------------------- .nv.shared.reserved.0     --------------------------
	.section	.nv.shared.reserved.0,"aw",@nobits
	.weak		__nv_reservedSMEM_offset_0_alias
	.size		__nv_reservedSMEM_offset_0_alias, 0, 64
	.other		__nv_reservedSMEM_offset_0_alias,@"STO_CUDA_RESERVED_SHARED STV_DEFAULT"
__nv_reservedSMEM_offset_0_alias:
	.zero		0
	.zero		64


//--------------------- .nv.constant0._Z12bsfCOOKernelP5GRAPHPiS1_i --------------------------
	.section	.nv.constant0._Z12bsfCOOKernelP5GRAPHPiS1_i,"a",@progbits
	.sectionflags	@""
	.align	4
.nv.constant0._Z12bsfCOOKernelP5GRAPHPiS1_i:
	.zero		924


//--------------------- SYMBOLS --------------------------

	.type		.nv.reservedSmem.offset0,@object
	.size		.nv.reservedSmem.offset0,0x4
